//
// Generated by NVIDIA NVVM Compiler
//
// Compiler Build ID: CL-36424714
// Cuda compilation tools, release 13.0, V13.0.88
// Based on NVVM 20.0.0
//

.version 9.0
.target sm_100
.address_size 64

	// .globl	_Z10accumulatePfS_i

.visible .entry _Z10accumulatePfS_i(
	.param .u64 .ptr .align 1 _Z10accumulatePfS_i_param_0,
	.param .u64 .ptr .align 1 _Z10accumulatePfS_i_param_1,
	.param .u32 _Z10accumulatePfS_i_param_2
)
{
	.reg .pred 	%p<5>;
	.reg .b32 	%r<10>;
	.reg .b32 	%f<5>;
	.reg .b64 	%rd<9>;

	ld.param.u64 	%rd4, [_Z10accumulatePfS_i_param_0];
	ld.param.u64 	%rd3, [_Z10accumulatePfS_i_param_1];
	ld.param.u32 	%r9, [_Z10accumulatePfS_i_param_2];
	cvta.to.global.u64 	%rd1, %rd4;
	mov.u32 	%r5, %ctaid.x;
	mov.u32 	%r6, %tid.x;
	mov.u32 	%r7, %ntid.x;
	mad.lo.s32 	%r1, %r5, %r7, %r6;
	setp.lt.s32 	%p1, %r9, 2;
	@%p1 bra 	$L__BB0_5;
	mul.wide.s32 	%rd5, %r1, 4;
	add.s64 	%rd2, %rd1, %rd5;
$L__BB0_2:
	shr.u32 	%r3, %r9, 1;
	setp.ge.s32 	%p2, %r1, %r3;
	@%p2 bra 	$L__BB0_4;
	ld.global.f32 	%f1, [%rd2];
	shl.b32 	%r8, %r3, 2;
	cvt.u64.u32 	%rd6, %r8;
	add.s64 	%rd7, %rd2, %rd6;
	ld.global.f32 	%f2, [%rd7];
	add.f32 	%f3, %f1, %f2;
	st.global.f32 	[%rd2], %f3;
$L__BB0_4:
	bar.sync 	0;
	setp.gt.u32 	%p3, %r9, 3;
	mov.u32 	%r9, %r3;
	@%p3 bra 	$L__BB0_2;
$L__BB0_5:
	setp.ne.s32 	%p4, %r1, 0;
	@%p4 bra 	$L__BB0_7;
	ld.global.f32 	%f4, [%rd1];
	cvta.to.global.u64 	%rd8, %rd3;
	st.global.f32 	[%rd8], %f4;
$L__BB0_7:
	ret;

}


// ===== COMPILED SASS (sm_100) =====

	.target	sm_100

	.elftype	@"ET_EXEC"


//--------------------- .note.nv.tkinfo           --------------------------
	.section	.note.nv.tkinfo,"",@"SHT_NOTE"
	.sectionflags	@"SHF_NOTE_NV_TKINFO"
	.tkinfo
        /*0018*/ 	.word	0x00000002
        /*0030*/ 	.string	""
        /*0030*/ 	.string	"ptxas"
        /*0030*/ 	.string	"Cuda compilation tools, release 13.0, V13.0.88"
        /*0030*/ 	.string	"Build cuda_13.0.r13.0/compiler.36424714_0"
        /*0030*/ 	.string	"-arch sm_100 -m 64 "



//--------------------- .note.nv.cuinfo           --------------------------
	.section	.note.nv.cuinfo,"",@"SHT_NOTE"
	.sectionflags	@"SHF_NOTE_NV_CUINFO"
        /*0018*/ 	.short	0x0002
        /*001a*/ 	.short	0x0064
        /*001c*/ 	.short	0x0082
	.zero		2


//--------------------- .nv.info                  --------------------------
	.section	.nv.info,"",@"SHT_CUDA_INFO"
	.align	4


	//----- nvinfo : EIATTR_REGCOUNT
	.align		4
        /*0000*/ 	.byte	0x04, 0x2f
        /*0002*/ 	.short	(.L_1 - .L_0)
	.align		4
.L_0:
        /*0004*/ 	.word	index@(_Z10accumulatePfS_i)
        /*0008*/ 	.word	0x0000000c


	//----- nvinfo : EIATTR_FRAME_SIZE
	.align		4
.L_1:
        /*000c*/ 	.byte	0x04, 0x11
        /*000e*/ 	.short	(.L_3 - .L_2)
	.align		4
.L_2:
        /*0010*/ 	.word	index@(_Z10accumulatePfS_i)
        /*0014*/ 	.word	0x00000000


	//----- nvinfo : EIATTR_MIN_STACK_SIZE
	.align		4
.L_3:
        /*0018*/ 	.byte	0x04, 0x12
        /*001a*/ 	.short	(.L_5 - .L_4)
	.align		4
.L_4:
        /*001c*/ 	.word	index@(_Z10accumulatePfS_i)
        /*0020*/ 	.word	0x00000000
.L_5:


//--------------------- .nv.compat                --------------------------
	.section	.nv.compat,"",@"SHT_CUDA_COMPAT_INFO"
	.align	4
        /*0000*/ 	.byte	0x02, 0x09, 0x00, 0x00, 0x02, 0x02, 0x01, 0x00, 0x02, 0x05, 0x05, 0x00, 0x03, 0x07, 0x01, 0x01
        /*0010*/ 	.byte	0x02, 0x03, 0x00, 0x00, 0x02, 0x06, 0x01, 0x00, 0x04, 0x0b, 0x08, 0x00, 0x09, 0x00, 0x00, 0x00
        /*0020*/ 	.byte	0x00, 0x00, 0x00, 0x00


//--------------------- .nv.info._Z10accumulatePfS_i --------------------------
	.section	.nv.info._Z10accumulatePfS_i,"",@"SHT_CUDA_INFO"
	.sectionflags	@""
	.align	4


	//----- nvinfo : EIATTR_CUDA_API_VERSION
	.align		4
        /*0000*/ 	.byte	0x04, 0x37
        /*0002*/ 	.short	(.L_7 - .L_6)
.L_6:
        /*0004*/ 	.word	0x00000082


	//----- nvinfo : EIATTR_KPARAM_INFO
	.align		4
.L_7:
        /*0008*/ 	.byte	0x04, 0x17
        /*000a*/ 	.short	(.L_9 - .L_8)
.L_8:
        /*000c*/ 	.word	0x00000000
        /*0010*/ 	.short	0x0002
        /*0012*/ 	.short	0x0010
        /*0014*/ 	.byte	0x00, 0xf0, 0x11, 0x00


	//----- nvinfo : EIATTR_KPARAM_INFO
	.align		4
.L_9:
        /*0018*/ 	.byte	0x04, 0x17
        /*001a*/ 	.short	(.L_11 - .L_10)
.L_10:
        /*001c*/ 	.word	0x00000000
        /*0020*/ 	.short	0x0001
        /*0022*/ 	.short	0x0008
        /*0024*/ 	.byte	0x00, 0xf5, 0x21, 0x00


	//----- nvinfo : EIATTR_KPARAM_INFO
	.align		4
.L_11:
        /*0028*/ 	.byte	0x04, 0x17
        /*002a*/ 	.short	(.L_13 - .L_12)
.L_12:
        /*002c*/ 	.word	0x00000000
        /*0030*/ 	.short	0x0000
        /*0032*/ 	.short	0x0000
        /*0034*/ 	.byte	0x00, 0xf5, 0x21, 0x00


	//----- nvinfo : EIATTR_SPARSE_MMA_MASK
	.align		4
.L_13:
        /*0038*/ 	.byte	0x03, 0x50
        /*003a*/ 	.short	0x0000


	//----- nvinfo : EIATTR_MAXREG_COUNT
	.align		4
        /*003c*/ 	.byte	0x03, 0x1b
        /*003e*/ 	.short	0x00ff


	//----- nvinfo : EIATTR_NUM_BARRIERS
	.align		4
        /*0040*/ 	.byte	0x02, 0x4c
        /*0042*/ 	.byte	0x01
	.zero		1


	//----- nvinfo : EIATTR_MERCURY_ISA_VERSION
	.align		4
        /*0044*/ 	.byte	0x03, 0x5f
        /*0046*/ 	.short	0x0101


	//----- nvinfo : EIATTR_VRC_CTA_INIT_COUNT
	.align		4
        /*0048*/ 	.byte	0x02, 0x4a
	.zero		1
	.zero		1


	//----- nvinfo : EIATTR_EXIT_INSTR_OFFSETS
	.align		4
        /*004c*/ 	.byte	0x04, 0x1c
        /*004e*/ 	.short	(.L_15 - .L_14)


	//   ....[0]....
.L_14:
        /*0050*/ 	.word	0x000001d0


	//   ....[1]....
        /*0054*/ 	.word	0x00000220


	//----- nvinfo : EIATTR_CRS_STACK_SIZE
	.align		4
.L_15:
        /*0058*/ 	.byte	0x04, 0x1e
        /*005a*/ 	.short	(.L_17 - .L_16)
.L_16:
        /*005c*/ 	.word	0x00000000


	//----- nvinfo : EIATTR_CBANK_PARAM_SIZE
	.align		4
.L_17:
        /*0060*/ 	.byte	0x03, 0x19
        /*0062*/ 	.short	0x0014


	//----- nvinfo : EIATTR_PARAM_CBANK
	.align		4
        /*0064*/ 	.byte	0x04, 0x0a
        /*0066*/ 	.short	(.L_19 - .L_18)
	.align		4
.L_18:
        /*0068*/ 	.word	index@(.nv.constant0._Z10accumulatePfS_i)
        /*006c*/ 	.short	0x0380
        /*006e*/ 	.short	0x0014


	//----- nvinfo : EIATTR_SW_WAR
	.align		4
.L_19:
        /*0070*/ 	.byte	0x04, 0x36
        /*0072*/ 	.short	(.L_21 - .L_20)
.L_20:
        /*0074*/ 	.word	0x00000008
.L_21:


//--------------------- .nv.callgraph             --------------------------
	.section	.nv.callgraph,"",@"SHT_CUDA_CALLGRAPH"
	.align	4
	.sectionentsize	8
	.align		4
        /*0000*/ 	.word	0x00000000
	.align		4
        /*0004*/ 	.word	0xffffffff
	.align		4
        /*0008*/ 	.word	0x00000000
	.align		4
        /*000c*/ 	.word	0xfffffffe
	.align		4
        /*0010*/ 	.word	0x00000000
	.align		4
        /*0014*/ 	.word	0xfffffffd
	.align		4
        /*0018*/ 	.word	0x00000000
	.align		4
        /*001c*/ 	.word	0xfffffffc


//--------------------- .text._Z10accumulatePfS_i --------------------------
	.section	.text._Z10accumulatePfS_i,"ax",@progbits
	.align	128
        .global         _Z10accumulatePfS_i
        .type           _Z10accumulatePfS_i,@function
        .size           _Z10accumulatePfS_i,(.L_x_5 - _Z10accumulatePfS_i)
        .other          _Z10accumulatePfS_i,@"STO_CUDA_ENTRY STV_DEFAULT"
_Z10accumulatePfS_i:
.text._Z10accumulatePfS_i:
[----:B------:R-:W-:Y:S01]  /*0000*/  LDC R1, c[0x0][0x37c] ;  /* 0x0000df00ff017b82 */ /* 0x000fe20000000800 */
[----:B------:R-:W0:Y:S01]  /*0010*/  S2R R7, SR_TID.X ;  /* 0x0000000000077919 */ /* 0x000e220000002100 */
[----:B------:R-:W1:Y:S06]  /*0020*/  LDCU UR7, c[0x0][0x390] ;  /* 0x00007200ff0777ac */ /* 0x000e6c0008000800 */
[----:B------:R-:W0:Y:S01]  /*0030*/  S2UR UR6, SR_CTAID.X ;  /* 0x00000000000679c3 */ /* 0x000e220000002500 */
[----:B------:R-:W2:Y:S07]  /*0040*/  LDCU.64 UR4, c[0x0][0x358] ;  /* 0x00006b00ff0477ac */ /* 0x000eae0008000a00 */
[----:B------:R-:W0:Y:S01]  /*0050*/  LDC R0, c[0x0][0x360] ;  /* 0x0000d800ff007b82 */ /* 0x000e220000000800 */
[----:B-1----:R-:W-:Y:S01]  /*0060*/  UISETP.GE.AND UP0, UPT, UR7, 0x2, UPT ;  /* 0x000000020700788c */ /* 0x002fe2000bf06270 */
[----:B0-----:R-:W-:-:S08]  /*0070*/  IMAD R7, R0, UR6, R7 ;  /* 0x0000000600077c24 */ /* 0x001fd0000f8e0207 */
[----:B--2---:R-:W-:Y:S05]  /*0080*/  BRA.U !UP0, `(.L_x_0) ;  /* 0x00000001084c7547 */ /* 0x004fea000b800000 */
[----:B------:R-:W0:Y:S01]  /*0090*/  LDC.64 R2, c[0x0][0x380] ;  /* 0x0000e000ff027b82 */ /* 0x000e220000000a00 */
[----:B------:R-:W1:Y:S02]  /*00a0*/  LDCU UR6, c[0x0][0x390] ;  /* 0x00007200ff0677ac */ /* 0x000e640008000800 */
[----:B-1----:R-:W-:Y:S02]  /*00b0*/  IMAD.U32 R0, RZ, RZ, UR6 ;  /* 0x00000006ff007e24 */ /* 0x002fe4000f8e00ff */
[----:B0-----:R-:W-:-:S07]  /*00c0*/  IMAD.WIDE R2, R7, 0x4, R2 ;  /* 0x0000000407027825 */ /* 0x001fce00078e0202 */
.L_x_3:
[----:B------:R-:W-:Y:S01]  /*00d0*/  SHF.R.U32.HI R8, RZ, 0x1, R0 ;  /* 0x00000001ff087819 */ /* 0x000fe20000011600 */
[----:B------:R-:W-:Y:S03]  /*00e0*/  BSSY.RECONVERGENT B0, `(.L_x_1) ;  /* 0x0000009000007945 */ /* 0x000fe60003800200 */
[----:B------:R-:W-:-:S13]  /*00f0*/  ISETP.GE.AND P0, PT, R7, R8, PT ;  /* 0x000000080700720c */ /* 0x000fda0003f06270 */
[----:B0-----:R-:W-:Y:S05]  /*0100*/  @P0 BRA `(.L_x_2) ;  /* 0x0000000000180947 */ /* 0x001fea0003800000 */
[----:B------:R-:W-:Y:S01]  /*0110*/  LEA R4, P0, R8, R2, 0x2 ;  /* 0x0000000208047211 */ /* 0x000fe200078010ff */
[----:B------:R-:W2:Y:S03]  /*0120*/  LDG.E R6, desc[UR4][R2.64] ;  /* 0x0000000402067981 */ /* 0x000ea6000c1e1900 */
[----:B------:R-:W-:-:S06]  /*0130*/  IADD3.X R5, PT, PT, RZ, R3, RZ, P0, !PT ;  /* 0x00000003ff057210 */ /* 0x000fcc00007fe4ff */
[----:B------:R-:W2:Y:S02]  /*0140*/  LDG.E R5, desc[UR4][R4.64] ;  /* 0x0000000404057981 */ /* 0x000ea4000c1e1900 */
[----:B--2---:R-:W-:-:S05]  /*0150*/  FADD R9, R6, R5 ;  /* 0x0000000506097221 */ /* 0x004fca0000000000 */
[----:B------:R0:W-:Y:S02]  /*0160*/  STG.E desc[UR4][R2.64], R9 ;  /* 0x0000000902007986 */ /* 0x0001e4000c101904 */
.L_x_2:
[----:B------:R-:W-:Y:S05]  /*0170*/  BSYNC.RECONVERGENT B0 ;  /* 0x0000000000007941 */ /* 0x000fea0003800200 */
.L_x_1:
[----:B------:R-:W-:Y:S01]  /*0180*/  BAR.SYNC.DEFER_BLOCKING 0x0 ;  /* 0x0000000000007b1d */ /* 0x000fe20000010000 */
[----:B------:R-:W-:Y:S01]  /*0190*/  ISETP.GT.U32.AND P0, PT, R0, 0x3, PT ;  /* 0x000000030000780c */ /* 0x000fe20003f04070 */
[----:B------:R-:W-:-:S12]  /*01a0*/  IMAD.MOV.U32 R0, RZ, RZ, R8 ;  /* 0x000000ffff007224 */ /* 0x000fd800078e0008 */
[----:B------:R-:W-:Y:S05]  /*01b0*/  @P0 BRA `(.L_x_3) ;  /* 0xfffffffc00c40947 */ /* 0x000fea000383ffff */
.L_x_0:
[----:B------:R-:W-:-:S13]  /*01c0*/  ISETP.NE.AND P0, PT, R7, RZ, PT ;  /* 0x000000ff0700720c */ /* 0x000fda0003f05270 */
[----:B------:R-:W-:Y:S05]  /*01d0*/  @P0 EXIT ;  /* 0x000000000000094d */ /* 0x000fea0003800000 */
[----:B0-----:R-:W0:Y:S02]  /*01e0*/  LDC.64 R2, c[0x0][0x380] ;  /* 0x0000e000ff027b82 */ /* 0x001e240000000a00 */
[----:B0-----:R-:W2:Y:S06]  /*01f0*/  LDG.E R3, desc[UR4][R2.64] ;  /* 0x0000000402037981 */ /* 0x001eac000c1e1900 */
[----:B------:R-:W2:Y:S02]  /*0200*/  LDC.64 R4, c[0x0][0x388] ;  /* 0x0000e200ff047b82 */ /* 0x000ea40000000a00 */
[----:B--2---:R-:W-:Y:S01]  /*0210*/  STG.E desc[UR4][R4.64], R3 ;  /* 0x0000000304007986 */ /* 0x004fe2000c101904 */
[----:B------:R-:W-:Y:S05]  /*0220*/  EXIT ;  /* 0x000000000000794d */ /* 0x000fea0003800000 */
.L_x_4:
[----:B------:R-:W-:-:S00]  /*0230*/  BRA `(.L_x_4) ;  /* 0xfffffffc00fc7947 */ /* 0x000fc0000383ffff */
[----:B------:R-:W-:-:S00]  /*0240*/  NOP ;  /* 0x0000000000007918 */ /* 0x000fc00000000000 */
        /* <DEDUP_REMOVED lines=11> */
.L_x_5:


//--------------------- .nv.shared.reserved.0     --------------------------
	.section	.nv.shared.reserved.0,"aw",@nobits
	.weak		__nv_reservedSMEM_offset_0_alias
	.size		__nv_reservedSMEM_offset_0_alias, 0, 64
	.other		__nv_reservedSMEM_offset_0_alias,@"STO_CUDA_RESERVED_SHARED STV_DEFAULT"
__nv_reservedSMEM_offset_0_alias:
	.zero		0
	.zero		64


//--------------------- .nv.constant0._Z10accumulatePfS_i --------------------------
	.section	.nv.constant0._Z10accumulatePfS_i,"a",@progbits
	.sectionflags	@""
	.align	4
.nv.constant0._Z10accumulatePfS_i:
	.zero		916


//--------------------- SYMBOLS --------------------------

	.type		.nv.reservedSmem.offset0,@object
	.size		.nv.reservedSmem.offset0,0x4
